	.headerflags	@"EF_CUDA_TEXMODE_UNIFIED EF_CUDA_64BIT_ADDRESS EF_CUDA_ACCELERATORS EF_CUDA_SM90 EF_CUDA_VIRTUAL_SM(EF_CUDA_SM90)"
	.elftype	@"ET_EXEC"


//--------------------- .nv.info                  --------------------------
	.section	.nv.info,"",@"SHT_CUDA_INFO"
	.align	4


	//----- nvinfo : EIATTR_REGCOUNT
	.align		4
        /*0000*/ 	.byte	0x04, 0x2f
        /*0002*/ 	.short	(.L_1 - .L_0)
	.align		4
.L_0:
        /*0004*/ 	.word	index@(triton_poi_fused_add_clamp_min_mul_neg_0)
        /*0008*/ 	.word	0x00000014


	//----- nvinfo : EIATTR_MIN_STACK_SIZE
	.align		4
.L_1:
        /*000c*/ 	.byte	0x04, 0x12
        /*000e*/ 	.short	(.L_3 - .L_2)
	.align		4
.L_2:
        /*0010*/ 	.word	index@(triton_poi_fused_add_clamp_min_mul_neg_0)
        /*0014*/ 	.word	0x00000000


	//----- nvinfo : EIATTR_FRAME_SIZE
	.align		4
.L_3:
        /*0018*/ 	.byte	0x04, 0x11
        /*001a*/ 	.short	(.L_5 - .L_4)
	.align		4
.L_4:
        /*001c*/ 	.word	index@(triton_poi_fused_add_clamp_min_mul_neg_0)
        /*0020*/ 	.word	0x00000000


	//----- nvinfo : EIATTR_MIN_STACK_SIZE
	.align		4
.L_5:
        /*0024*/ 	.byte	0x04, 0x12
        /*0026*/ 	.short	(.L_7 - .L_6)
	.align		4
.L_6:
        /*0028*/ 	.word	index@(triton_poi_fused_add_clamp_min_mul_neg_0)
        /*002c*/ 	.word	0x00000000
.L_7:


//--------------------- .nv.info.triton_poi_fused_add_clamp_min_mul_neg_0 --------------------------
	.section	.nv.info.triton_poi_fused_add_clamp_min_mul_neg_0,"",@"SHT_CUDA_INFO"
	.sectionflags	@""
	.align	4


	//----- nvinfo : EIATTR_CUDA_API_VERSION
	.align		4
        /*0000*/ 	.byte	0x04, 0x37
        /*0002*/ 	.short	(.L_9 - .L_8)
.L_8:
        /*0004*/ 	.word	0x0000007c


	//----- nvinfo : EIATTR_KPARAM_INFO
	.align		4
.L_9:
        /*0008*/ 	.byte	0x04, 0x17
        /*000a*/ 	.short	(.L_11 - .L_10)
.L_10:
        /*000c*/ 	.word	0x00000000
        /*0010*/ 	.short	0x0004
        /*0012*/ 	.short	0x0020
        /*0014*/ 	.byte	0x00, 0xf0, 0x11, 0x00


	//----- nvinfo : EIATTR_KPARAM_INFO
	.align		4
.L_11:
        /*0018*/ 	.byte	0x04, 0x17
        /*001a*/ 	.short	(.L_13 - .L_12)
.L_12:
        /*001c*/ 	.word	0x00000000
        /*0020*/ 	.short	0x0003
        /*0022*/ 	.short	0x0018
        /*0024*/ 	.byte	0x00, 0xf4, 0x21, 0x00


	//----- nvinfo : EIATTR_KPARAM_INFO
	.align		4
.L_13:
        /*0028*/ 	.byte	0x04, 0x17
        /*002a*/ 	.short	(.L_15 - .L_14)
.L_14:
        /*002c*/ 	.word	0x00000000
        /*0030*/ 	.short	0x0002
        /*0032*/ 	.short	0x0010
        /*0034*/ 	.byte	0x00, 0xf4, 0x21, 0x00


	//----- nvinfo : EIATTR_KPARAM_INFO
	.align		4
.L_15:
        /*0038*/ 	.byte	0x04, 0x17
        /*003a*/ 	.short	(.L_17 - .L_16)
.L_16:
        /*003c*/ 	.word	0x00000000
        /*0040*/ 	.short	0x0001
        /*0042*/ 	.short	0x0008
        /*0044*/ 	.byte	0x00, 0xf4, 0x21, 0x00


	//----- nvinfo : EIATTR_KPARAM_INFO
	.align		4
.L_17:
        /*0048*/ 	.byte	0x04, 0x17
        /*004a*/ 	.short	(.L_19 - .L_18)
.L_18:
        /*004c*/ 	.word	0x00000000
        /*0050*/ 	.short	0x0000
        /*0052*/ 	.short	0x0000
        /*0054*/ 	.byte	0x00, 0xf4, 0x21, 0x00


	//----- nvinfo : EIATTR_SPARSE_MMA_MASK
	.align		4
.L_19:
        /*0058*/ 	.byte	0x03, 0x50
        /*005a*/ 	.short	0x0000


	//----- nvinfo : EIATTR_MAXREG_COUNT
	.align		4
        /*005c*/ 	.byte	0x03, 0x1b
        /*005e*/ 	.short	0x00ff


	//----- nvinfo : EIATTR_EXIT_INSTR_OFFSETS
	.align		4
        /*0060*/ 	.byte	0x04, 0x1c
        /*0062*/ 	.short	(.L_21 - .L_20)


	//   ....[0]....
.L_20:
        /*0064*/ 	.word	0x00000220


	//   ....[1]....
        /*0068*/ 	.word	0x00000240


	//----- nvinfo : EIATTR_REQNTID
	.align		4
.L_21:
        /*006c*/ 	.byte	0x04, 0x10
        /*006e*/ 	.short	(.L_23 - .L_22)
.L_22:
        /*0070*/ 	.word	0x00000080
        /*0074*/ 	.word	0x00000001
        /*0078*/ 	.word	0x00000001


	//----- nvinfo : EIATTR_CBANK_PARAM_SIZE
	.align		4
.L_23:
        /*007c*/ 	.byte	0x03, 0x19
        /*007e*/ 	.short	0x0024


	//----- nvinfo : EIATTR_PARAM_CBANK
	.align		4
        /*0080*/ 	.byte	0x04, 0x0a
        /*0082*/ 	.short	(.L_25 - .L_24)
	.align		4
.L_24:
        /*0084*/ 	.word	index@(.nv.constant0.triton_poi_fused_add_clamp_min_mul_neg_0)
        /*0088*/ 	.short	0x0210
        /*008a*/ 	.short	0x0024


	//----- nvinfo : EIATTR_SW_WAR
	.align		4
.L_25:
        /*008c*/ 	.byte	0x04, 0x36
        /*008e*/ 	.short	(.L_27 - .L_26)
.L_26:
        /*0090*/ 	.word	0x00000008
.L_27:


//--------------------- .nv.callgraph             --------------------------
	.section	.nv.callgraph,"",@"SHT_CUDA_CALLGRAPH"
	.align	4
	.sectionentsize	8
	.align		4
        /*0000*/ 	.word	0x00000000
	.align		4
        /*0004*/ 	.word	0xffffffff
	.align		4
        /*0008*/ 	.word	0x00000000
	.align		4
        /*000c*/ 	.word	0xfffffffe
	.align		4
        /*0010*/ 	.word	0x00000000
	.align		4
        /*0014*/ 	.word	0xfffffffd
	.align		4
        /*0018*/ 	.word	0x00000000
	.align		4
        /*001c*/ 	.word	0xfffffffc


//--------------------- .text.triton_poi_fused_add_clamp_min_mul_neg_0 --------------------------
	.section	.text.triton_poi_fused_add_clamp_min_mul_neg_0,"ax",@progbits
	.align	128
        .global         triton_poi_fused_add_clamp_min_mul_neg_0
        .type           triton_poi_fused_add_clamp_min_mul_neg_0,@function
        .size           triton_poi_fused_add_clamp_min_mul_neg_0,(.L_x_1 - triton_poi_fused_add_clamp_min_mul_neg_0)
        .other          triton_poi_fused_add_clamp_min_mul_neg_0,@"STO_CUDA_ENTRY STV_DEFAULT"
triton_poi_fused_add_clamp_min_mul_neg_0:
.text.triton_poi_fused_add_clamp_min_mul_neg_0:
[----:B------:R-:W0:Y:S01]  /*0000*/  LDC R1, c[0x0][0x28] ;  /* 0x00000a00ff017b82 */ /* 0x000e220000000800 */
[----:B------:R-:W1:Y:S07]  /*0010*/  S2R R0, SR_TID.X ;  /* 0x0000000000007919 */ /* 0x000e6e0000002100 */
[----:B------:R-:W2:Y:S01]  /*0020*/  LDC.64 R2, c[0x0][0x210] ;  /* 0x00008400ff027b82 */ /* 0x000ea20000000a00 */
[----:B------:R-:W-:Y:S01]  /*0030*/  CS2R R4, SRZ ;  /* 0x0000000000047805 */ /* 0x000fe2000001ff00 */
[----:B------:R-:W-:Y:S01]  /*0040*/  ULDC.64 UR4, c[0x0][0x208] ;  /* 0x0000820000047ab9 */ /* 0x000fe20000000a00 */
[----:B------:R-:W3:Y:S05]  /*0050*/  S2R R13, SR_CTAID.X ;  /* 0x00000000000d7919 */ /* 0x000eea0000002500 */
[----:B------:R-:W4:Y:S08]  /*0060*/  LDC.64 R10, c[0x0][0x220] ;  /* 0x00008800ff0a7b82 */ /* 0x000f300000000a00 */
[----:B------:R-:W5:Y:S08]  /*0070*/  LDC.64 R8, c[0x0][0x218] ;  /* 0x00008600ff087b82 */ /* 0x000f700000000a00 */
[----:B------:R-:W2:Y:S01]  /*0080*/  LDC.64 R6, c[0x0][0x228] ;  /* 0x00008a00ff067b82 */ /* 0x000ea20000000a00 */
[----:B-1----:R-:W-:Y:S01]  /*0090*/  IMAD.SHL.U32 R0, R0, 0x2, RZ ;  /* 0x0000000200007824 */ /* 0x002fe200078e00ff */
[----:B----4-:R-:W4:Y:S04]  /*00a0*/  LDG.E R10, desc[UR4][R10.64] ;  /* 0x000000040a0a7981 */ /* 0x010f28000c1e1900 */
[----:B------:R-:W-:-:S04]  /*00b0*/  LOP3.LUT R0, R0, 0xfe, RZ, 0xc0, !PT ;  /* 0x000000fe00007812 */ /* 0x000fc800078ec0ff */
[----:B---3--:R-:W-:Y:S02]  /*00c0*/  LEA R13, R13, R0, 0x8 ;  /* 0x000000000d0d7211 */ /* 0x008fe400078e40ff */
[----:B-----5:R-:W3:Y:S02]  /*00d0*/  LDG.E R0, desc[UR4][R8.64] ;  /* 0x0000000408007981 */ /* 0x020ee4000c1e1900 */
[C---:B------:R-:W-:Y:S01]  /*00e0*/  ISETP.GE.AND P4, PT, R13.reuse, 0x100, PT ;  /* 0x000001000d00780c */ /* 0x040fe20003f86270 */
[----:B--2---:R-:W-:-:S12]  /*00f0*/  IMAD.WIDE R2, R13, 0x4, R2 ;  /* 0x000000040d027825 */ /* 0x004fd800078e0202 */
[----:B------:R-:W2:Y:S01]  /*0100*/  @!P4 LDG.E.64 R4, desc[UR4][R2.64] ;  /* 0x000000040204c981 */ /* 0x000ea2000c1e1b00 */
[----:B0-----:R-:W-:-:S04]  /*0110*/  IMAD.WIDE R6, R13, 0x4, R6 ;  /* 0x000000040d067825 */ /* 0x001fc800078e0206 */
[----:B--2---:R-:W-:Y:S01]  /*0120*/  FADD R15, RZ, -R4 ;  /* 0x80000004ff0f7221 */ /* 0x004fe20000000000 */
[----:B------:R-:W-:-:S03]  /*0130*/  FADD R17, RZ, -R5 ;  /* 0x80000005ff117221 */ /* 0x000fc60000000000 */
[C---:B----4-:R-:W-:Y:S01]  /*0140*/  FADD R15, R10.reuse, R15 ;  /* 0x0000000f0a0f7221 */ /* 0x050fe20000000000 */
[----:B------:R-:W-:-:S04]  /*0150*/  FADD R17, R10, R17 ;  /* 0x000000110a117221 */ /* 0x000fc80000000000 */
[----:B------:R-:W-:Y:S02]  /*0160*/  FSETP.GTU.AND P2, PT, R15, RZ, PT ;  /* 0x000000ff0f00720b */ /* 0x000fe40003f4c000 */
[----:B------:R-:W-:Y:S02]  /*0170*/  FSETP.GTU.AND P3, PT, R17, RZ, PT ;  /* 0x000000ff1100720b */ /* 0x000fe40003f6c000 */
[----:B------:R-:W-:Y:S02]  /*0180*/  FSEL R15, R15, RZ, P2 ;  /* 0x000000ff0f0f7208 */ /* 0x000fe40001000000 */
[----:B------:R-:W-:Y:S02]  /*0190*/  FSETP.GTU.AND P0, PT, R4, RZ, PT ;  /* 0x000000ff0400720b */ /* 0x000fe40003f0c000 */
[----:B------:R-:W-:Y:S02]  /*01a0*/  FSETP.GTU.AND P1, PT, R5, RZ, PT ;  /* 0x000000ff0500720b */ /* 0x000fe40003f2c000 */
[----:B------:R-:W-:Y:S01]  /*01b0*/  FSEL R3, R17, RZ, P3 ;  /* 0x000000ff11037208 */ /* 0x000fe20001800000 */
[----:B---3--:R-:W-:Y:S01]  /*01c0*/  FFMA R15, R0, R15, RZ ;  /* 0x0000000f000f7223 */ /* 0x008fe200000000ff */
[----:B------:R-:W-:-:S02]  /*01d0*/  FSEL R4, R4, RZ, P0 ;  /* 0x000000ff04047208 */ /* 0x000fc40000000000 */
[----:B------:R-:W-:Y:S01]  /*01e0*/  FSEL R5, R5, RZ, P1 ;  /* 0x000000ff05057208 */ /* 0x000fe20000800000 */
[----:B------:R-:W-:Y:S02]  /*01f0*/  FFMA R0, R0, R3, RZ ;  /* 0x0000000300007223 */ /* 0x000fe400000000ff */
[----:B------:R-:W-:Y:S02]  /*0200*/  FADD R4, R4, R15 ;  /* 0x0000000f04047221 */ /* 0x000fe40000000000 */
[----:B------:R-:W-:Y:S01]  /*0210*/  FADD R5, R5, R0 ;  /* 0x0000000005057221 */ /* 0x000fe20000000000 */
[----:B------:R-:W-:Y:S06]  /*0220*/  @P4 EXIT ;  /* 0x000000000000494d */ /* 0x000fec0003800000 */
[----:B------:R-:W-:Y:S01]  /*0230*/  STG.E.64 desc[UR4][R6.64], R4 ;  /* 0x0000000406007986 */ /* 0x000fe2000c101b04 */
[----:B------:R-:W-:Y:S05]  /*0240*/  EXIT ;  /* 0x000000000000794d */ /* 0x000fea0003800000 */
.L_x_0:
[----:B------:R-:W-:-:S00]  /*0250*/  BRA `(.L_x_0) ;  /* 0xfffffffc00fc7947 */ /* 0x000fc0000383ffff */
[----:B------:R-:W-:-:S00]  /*0260*/  NOP ;  /* 0x0000000000007918 */ /* 0x000fc00000000000 */
        /* <DEDUP_REMOVED lines=9> */
.L_x_1:


//--------------------- .nv.constant0.triton_poi_fused_add_clamp_min_mul_neg_0 --------------------------
	.section	.nv.constant0.triton_poi_fused_add_clamp_min_mul_neg_0,"a",@progbits
	.sectionflags	@""
	.align	4
.nv.constant0.triton_poi_fused_add_clamp_min_mul_neg_0:
	.zero		564
